//
// Generated by NVIDIA NVVM Compiler
//
// Compiler Build ID: CL-36424714
// Cuda compilation tools, release 13.0, V13.0.88
// Based on NVVM 20.0.0
//

.version 9.0
.target sm_100
.address_size 64

	// .globl	_Z6conv2dPfS_ii
.const .align 4 .b8 filter_c[36] = {57, 142, 227, 61, 57, 142, 227, 61, 57, 142, 227, 61, 57, 142, 227, 61, 57, 142, 227, 61, 57, 142, 227, 61, 57, 142, 227, 61, 57, 142, 227, 61, 57, 142, 227, 61};
// _ZZ6conv2dPfS_iiE15intput_tile_mat has been demoted

.visible .entry _Z6conv2dPfS_ii(
	.param .u64 .ptr .align 1 _Z6conv2dPfS_ii_param_0,
	.param .u64 .ptr .align 1 _Z6conv2dPfS_ii_param_1,
	.param .u32 _Z6conv2dPfS_ii_param_2,
	.param .u32 _Z6conv2dPfS_ii_param_3
)
{
	.reg .pred 	%p<16>;
	.reg .b32 	%r<21>;
	.reg .b32 	%f<29>;
	.reg .b64 	%rd<9>;
	// demoted variable
	.shared .align 4 .b8 _ZZ6conv2dPfS_iiE15intput_tile_mat[4096];
	ld.param.u64 	%rd1, [_Z6conv2dPfS_ii_param_0];
	ld.param.u64 	%rd2, [_Z6conv2dPfS_ii_param_1];
	ld.param.u32 	%r6, [_Z6conv2dPfS_ii_param_2];
	ld.param.u32 	%r7, [_Z6conv2dPfS_ii_param_3];
	mov.u32 	%r8, %ctaid.y;
	mul.lo.s32 	%r9, %r8, 30;
	mov.u32 	%r1, %tid.y;
	add.s32 	%r10, %r9, %r1;
	add.s32 	%r2, %r10, -1;
	setp.ne.s32 	%p2, %r10, 0;
	mov.u32 	%r3, %tid.x;
	add.s32 	%r11, %r9, %r3;
	add.s32 	%r4, %r11, -1;
	setp.ne.s32 	%p3, %r11, 0;
	setp.le.s32 	%p4, %r10, %r7;
	and.pred  	%p5, %p2, %p4;
	setp.le.s32 	%p6, %r11, %r6;
	and.pred  	%p7, %p3, %p6;
	and.pred  	%p1, %p5, %p7;
	shl.b32 	%r12, %r1, 7;
	mov.u32 	%r13, _ZZ6conv2dPfS_iiE15intput_tile_mat;
	add.s32 	%r14, %r13, %r12;
	shl.b32 	%r15, %r3, 2;
	add.s32 	%r5, %r14, %r15;
	not.pred 	%p9, %p1;
	@%p9 bra 	$L__BB0_2;
	cvta.to.global.u64 	%rd3, %rd1;
	mad.lo.s32 	%r17, %r6, %r2, %r4;
	mul.wide.u32 	%rd4, %r17, 4;
	add.s64 	%rd5, %rd3, %rd4;
	ld.global.f32 	%f1, [%rd5];
	st.shared.f32 	[%r5], %f1;
	bra.uni 	$L__BB0_3;
$L__BB0_2:
	mov.b32 	%r16, 0;
	st.shared.u32 	[%r5], %r16;
$L__BB0_3:
	bar.sync 	0;
	@%p9 bra 	$L__BB0_6;
	add.s32 	%r18, %r1, -1;
	setp.gt.u32 	%p11, %r18, 29;
	setp.eq.s32 	%p12, %r3, 0;
	setp.gt.u32 	%p13, %r3, 30;
	or.pred  	%p14, %p11, %p13;
	or.pred  	%p15, %p14, %p12;
	@%p15 bra 	$L__BB0_6;
	ld.shared.f32 	%f2, [%r5+-132];
	ld.const.f32 	%f3, [filter_c];
	fma.rn.f32 	%f4, %f2, %f3, 0f00000000;
	ld.shared.f32 	%f5, [%r5+-128];
	ld.const.f32 	%f6, [filter_c+4];
	fma.rn.f32 	%f7, %f5, %f6, %f4;
	ld.shared.f32 	%f8, [%r5+-124];
	ld.const.f32 	%f9, [filter_c+8];
	fma.rn.f32 	%f10, %f8, %f9, %f7;
	ld.shared.f32 	%f11, [%r5+-4];
	ld.const.f32 	%f12, [filter_c+12];
	fma.rn.f32 	%f13, %f11, %f12, %f10;
	ld.shared.f32 	%f14, [%r5];
	ld.const.f32 	%f15, [filter_c+16];
	fma.rn.f32 	%f16, %f14, %f15, %f13;
	ld.shared.f32 	%f17, [%r5+4];
	ld.const.f32 	%f18, [filter_c+20];
	fma.rn.f32 	%f19, %f17, %f18, %f16;
	ld.shared.f32 	%f20, [%r5+124];
	ld.const.f32 	%f21, [filter_c+24];
	fma.rn.f32 	%f22, %f20, %f21, %f19;
	ld.shared.f32 	%f23, [%r5+128];
	ld.const.f32 	%f24, [filter_c+28];
	fma.rn.f32 	%f25, %f23, %f24, %f22;
	ld.shared.f32 	%f26, [%r5+132];
	ld.const.f32 	%f27, [filter_c+32];
	fma.rn.f32 	%f28, %f26, %f27, %f25;
	mad.lo.s32 	%r20, %r6, %r2, %r4;
	cvta.to.global.u64 	%rd6, %rd2;
	mul.wide.u32 	%rd7, %r20, 4;
	add.s64 	%rd8, %rd6, %rd7;
	st.global.f32 	[%rd8], %f28;
$L__BB0_6:
	ret;

}


// ===== COMPILED SASS (sm_100) =====

	.target	sm_100

	.elftype	@"ET_EXEC"


//--------------------- .note.nv.tkinfo           --------------------------
	.section	.note.nv.tkinfo,"",@"SHT_NOTE"
	.sectionflags	@"SHF_NOTE_NV_TKINFO"
	.tkinfo
        /*0018*/ 	.word	0x00000002
        /*0030*/ 	.string	""
        /*0030*/ 	.string	"ptxas"
        /*0030*/ 	.string	"Cuda compilation tools, release 13.0, V13.0.88"
        /*0030*/ 	.string	"Build cuda_13.0.r13.0/compiler.36424714_0"
        /*0030*/ 	.string	"-arch sm_100 -m 64 "



//--------------------- .note.nv.cuinfo           --------------------------
	.section	.note.nv.cuinfo,"",@"SHT_NOTE"
	.sectionflags	@"SHF_NOTE_NV_CUINFO"
        /*0018*/ 	.short	0x0002
        /*001a*/ 	.short	0x0064
        /*001c*/ 	.short	0x0082
	.zero		2


//--------------------- .nv.info                  --------------------------
	.section	.nv.info,"",@"SHT_CUDA_INFO"
	.align	4


	//----- nvinfo : EIATTR_REGCOUNT
	.align		4
        /*0000*/ 	.byte	0x04, 0x2f
        /*0002*/ 	.short	(.L_2 - .L_1)
	.align		4
.L_1:
        /*0004*/ 	.word	index@(_Z6conv2dPfS_ii)
        /*0008*/ 	.word	0x00000016


	//----- nvinfo : EIATTR_FRAME_SIZE
	.align		4
.L_2:
        /*000c*/ 	.byte	0x04, 0x11
        /*000e*/ 	.short	(.L_4 - .L_3)
	.align		4
.L_3:
        /*0010*/ 	.word	index@(_Z6conv2dPfS_ii)
        /*0014*/ 	.word	0x00000000


	//----- nvinfo : EIATTR_MIN_STACK_SIZE
	.align		4
.L_4:
        /*0018*/ 	.byte	0x04, 0x12
        /*001a*/ 	.short	(.L_6 - .L_5)
	.align		4
.L_5:
        /*001c*/ 	.word	index@(_Z6conv2dPfS_ii)
        /*0020*/ 	.word	0x00000000
.L_6:


//--------------------- .nv.compat                --------------------------
	.section	.nv.compat,"",@"SHT_CUDA_COMPAT_INFO"
	.align	4
        /*0000*/ 	.byte	0x02, 0x09, 0x00, 0x00, 0x02, 0x02, 0x01, 0x00, 0x02, 0x05, 0x05, 0x00, 0x03, 0x07, 0x01, 0x01
        /*0010*/ 	.byte	0x02, 0x03, 0x00, 0x00, 0x02, 0x06, 0x01, 0x00, 0x04, 0x0b, 0x08, 0x00, 0x09, 0x00, 0x00, 0x00
        /*0020*/ 	.byte	0x00, 0x00, 0x00, 0x00


//--------------------- .nv.info._Z6conv2dPfS_ii  --------------------------
	.section	.nv.info._Z6conv2dPfS_ii,"",@"SHT_CUDA_INFO"
	.sectionflags	@""
	.align	4


	//----- nvinfo : EIATTR_CUDA_API_VERSION
	.align		4
        /*0000*/ 	.byte	0x04, 0x37
        /*0002*/ 	.short	(.L_8 - .L_7)
.L_7:
        /*0004*/ 	.word	0x00000082


	//----- nvinfo : EIATTR_KPARAM_INFO
	.align		4
.L_8:
        /*0008*/ 	.byte	0x04, 0x17
        /*000a*/ 	.short	(.L_10 - .L_9)
.L_9:
        /*000c*/ 	.word	0x00000000
        /*0010*/ 	.short	0x0003
        /*0012*/ 	.short	0x0014
        /*0014*/ 	.byte	0x00, 0xf0, 0x11, 0x00


	//----- nvinfo : EIATTR_KPARAM_INFO
	.align		4
.L_10:
        /*0018*/ 	.byte	0x04, 0x17
        /*001a*/ 	.short	(.L_12 - .L_11)
.L_11:
        /*001c*/ 	.word	0x00000000
        /*0020*/ 	.short	0x0002
        /*0022*/ 	.short	0x0010
        /*0024*/ 	.byte	0x00, 0xf0, 0x11, 0x00


	//----- nvinfo : EIATTR_KPARAM_INFO
	.align		4
.L_12:
        /*0028*/ 	.byte	0x04, 0x17
        /*002a*/ 	.short	(.L_14 - .L_13)
.L_13:
        /*002c*/ 	.word	0x00000000
        /*0030*/ 	.short	0x0001
        /*0032*/ 	.short	0x0008
        /*0034*/ 	.byte	0x00, 0xf5, 0x21, 0x00


	//----- nvinfo : EIATTR_KPARAM_INFO
	.align		4
.L_14:
        /*0038*/ 	.byte	0x04, 0x17
        /*003a*/ 	.short	(.L_16 - .L_15)
.L_15:
        /*003c*/ 	.word	0x00000000
        /*0040*/ 	.short	0x0000
        /*0042*/ 	.short	0x0000
        /*0044*/ 	.byte	0x00, 0xf5, 0x21, 0x00


	//----- nvinfo : EIATTR_SPARSE_MMA_MASK
	.align		4
.L_16:
        /*0048*/ 	.byte	0x03, 0x50
        /*004a*/ 	.short	0x0000


	//----- nvinfo : EIATTR_MAXREG_COUNT
	.align		4
        /*004c*/ 	.byte	0x03, 0x1b
        /*004e*/ 	.short	0x00ff


	//----- nvinfo : EIATTR_NUM_BARRIERS
	.align		4
        /*0050*/ 	.byte	0x02, 0x4c
        /*0052*/ 	.byte	0x01
	.zero		1


	//----- nvinfo : EIATTR_MERCURY_ISA_VERSION
	.align		4
        /*0054*/ 	.byte	0x03, 0x5f
        /*0056*/ 	.short	0x0101


	//----- nvinfo : EIATTR_VRC_CTA_INIT_COUNT
	.align		4
        /*0058*/ 	.byte	0x02, 0x4a
	.zero		1
	.zero		1


	//----- nvinfo : EIATTR_EXIT_INSTR_OFFSETS
	.align		4
        /*005c*/ 	.byte	0x04, 0x1c
        /*005e*/ 	.short	(.L_18 - .L_17)


	//   ....[0]....
.L_17:
        /*0060*/ 	.word	0x000001b0


	//   ....[1]....
        /*0064*/ 	.word	0x00000200


	//   ....[2]....
        /*0068*/ 	.word	0x000003a0


	//----- nvinfo : EIATTR_CBANK_PARAM_SIZE
	.align		4
.L_18:
        /*006c*/ 	.byte	0x03, 0x19
        /*006e*/ 	.short	0x0018


	//----- nvinfo : EIATTR_PARAM_CBANK
	.align		4
        /*0070*/ 	.byte	0x04, 0x0a
        /*0072*/ 	.short	(.L_20 - .L_19)
	.align		4
.L_19:
        /*0074*/ 	.word	index@(.nv.constant0._Z6conv2dPfS_ii)
        /*0078*/ 	.short	0x0380
        /*007a*/ 	.short	0x0018


	//----- nvinfo : EIATTR_SW_WAR
	.align		4
.L_20:
        /*007c*/ 	.byte	0x04, 0x36
        /*007e*/ 	.short	(.L_22 - .L_21)
.L_21:
        /*0080*/ 	.word	0x00000008
.L_22:


//--------------------- .nv.callgraph             --------------------------
	.section	.nv.callgraph,"",@"SHT_CUDA_CALLGRAPH"
	.align	4
	.sectionentsize	8
	.align		4
        /*0000*/ 	.word	0x00000000
	.align		4
        /*0004*/ 	.word	0xffffffff
	.align		4
        /*0008*/ 	.word	0x00000000
	.align		4
        /*000c*/ 	.word	0xfffffffe
	.align		4
        /*0010*/ 	.word	0x00000000
	.align		4
        /*0014*/ 	.word	0xfffffffd
	.align		4
        /*0018*/ 	.word	0x00000000
	.align		4
        /*001c*/ 	.word	0xfffffffc


//--------------------- .nv.constant3             --------------------------
	.section	.nv.constant3,"a",@progbits
	.align	4
.nv.constant3:
	.type		filter_c,@object
	.size		filter_c,(.L_0 - filter_c)
filter_c:
        /*0000*/ 	.byte	0x39, 0x8e, 0xe3, 0x3d, 0x39, 0x8e, 0xe3, 0x3d, 0x39, 0x8e, 0xe3, 0x3d, 0x39, 0x8e, 0xe3, 0x3d
        /*0010*/ 	.byte	0x39, 0x8e, 0xe3, 0x3d, 0x39, 0x8e, 0xe3, 0x3d, 0x39, 0x8e, 0xe3, 0x3d, 0x39, 0x8e, 0xe3, 0x3d
        /*0020*/ 	.byte	0x39, 0x8e, 0xe3, 0x3d
.L_0:


//--------------------- .text._Z6conv2dPfS_ii     --------------------------
	.section	.text._Z6conv2dPfS_ii,"ax",@progbits
	.align	128
        .global         _Z6conv2dPfS_ii
        .type           _Z6conv2dPfS_ii,@function
        .size           _Z6conv2dPfS_ii,(.L_x_1 - _Z6conv2dPfS_ii)
        .other          _Z6conv2dPfS_ii,@"STO_CUDA_ENTRY STV_DEFAULT"
_Z6conv2dPfS_ii:
.text._Z6conv2dPfS_ii:
[----:B------:R-:W-:Y:S01]  /*0000*/  LDC R1, c[0x0][0x37c] ;  /* 0x0000df00ff017b82 */ /* 0x000fe20000000800 */
[----:B------:R-:W0:Y:S01]  /*0010*/  S2R R5, SR_CTAID.Y ;  /* 0x0000000000057919 */ /* 0x000e220000002600 */
[----:B------:R-:W1:Y:S01]  /*0020*/  LDCU.64 UR8, c[0x0][0x390] ;  /* 0x00007200ff0877ac */ /* 0x000e620008000a00 */
[----:B------:R-:W0:Y:S01]  /*0030*/  S2R R8, SR_TID.Y ;  /* 0x0000000000087919 */ /* 0x000e220000002200 */
[----:B------:R-:W2:Y:S01]  /*0040*/  LDCU.64 UR6, c[0x0][0x358] ;  /* 0x00006b00ff0677ac */ /* 0x000ea20008000a00 */
[----:B------:R-:W3:Y:S01]  /*0050*/  S2R R9, SR_TID.X ;  /* 0x0000000000097919 */ /* 0x000ee20000002100 */
[C---:B0-----:R-:W-:Y:S02]  /*0060*/  IMAD R4, R5.reuse, 0x1e, R8 ;  /* 0x0000001e05047824 */ /* 0x041fe400078e0208 */
[----:B---3--:R-:W-:-:S03]  /*0070*/  IMAD R5, R5, 0x1e, R9 ;  /* 0x0000001e05057824 */ /* 0x008fc600078e0209 */
[C---:B-1----:R-:W-:Y:S02]  /*0080*/  ISETP.GT.AND P0, PT, R4.reuse, UR9, PT ;  /* 0x0000000904007c0c */ /* 0x042fe4000bf04270 */
[C---:B------:R-:W-:Y:S02]  /*0090*/  ISETP.GT.AND P1, PT, R5.reuse, UR8, PT ;  /* 0x0000000805007c0c */ /* 0x040fe4000bf24270 */
[C---:B------:R-:W-:Y:S02]  /*00a0*/  ISETP.NE.AND P0, PT, R4.reuse, RZ, !P0 ;  /* 0x000000ff0400720c */ /* 0x040fe40004705270 */
[----:B------:R-:W-:Y:S02]  /*00b0*/  ISETP.NE.AND P1, PT, R5, RZ, !P1 ;  /* 0x000000ff0500720c */ /* 0x000fe40004f25270 */
[----:B------:R-:W-:Y:S02]  /*00c0*/  IADD3 R4, PT, PT, R4, -0x1, RZ ;  /* 0xffffffff04047810 */ /* 0x000fe40007ffe0ff */
[----:B------:R-:W-:-:S02]  /*00d0*/  PLOP3.LUT P0, PT, P0, P1, PT, 0x80, 0x8 ;  /* 0x000000000008781c */ /* 0x000fc40000703070 */
[----:B------:R-:W-:-:S11]  /*00e0*/  IADD3 R5, PT, PT, R5, -0x1, RZ ;  /* 0xffffffff05057810 */ /* 0x000fd60007ffe0ff */
[----:B------:R-:W0:Y:S01]  /*00f0*/  @P0 LDC.64 R2, c[0x0][0x380] ;  /* 0x0000e000ff020b82 */ /* 0x000e220000000a00 */
[----:B------:R-:W-:-:S04]  /*0100*/  @P0 IMAD R7, R4, UR8, R5 ;  /* 0x0000000804070c24 */ /* 0x000fc8000f8e0205 */
[----:B0-----:R-:W-:-:S06]  /*0110*/  @P0 IMAD.WIDE.U32 R2, R7, 0x4, R2 ;  /* 0x0000000407020825 */ /* 0x001fcc00078e0002 */
[----:B--2---:R-:W2:Y:S01]  /*0120*/  @P0 LDG.E R3, desc[UR6][R2.64] ;  /* 0x0000000602030981 */ /* 0x004ea2000c1e1900 */
[----:B------:R-:W0:Y:S01]  /*0130*/  S2UR UR5, SR_CgaCtaId ;  /* 0x00000000000579c3 */ /* 0x000e220000008800 */
[----:B------:R-:W-:Y:S02]  /*0140*/  UMOV UR4, 0x400 ;  /* 0x0000040000047882 */ /* 0x000fe40000000000 */
[----:B0-----:R-:W-:-:S06]  /*0150*/  ULEA UR4, UR5, UR4, 0x18 ;  /* 0x0000000405047291 */ /* 0x001fcc000f8ec0ff */
[----:B------:R-:W-:-:S04]  /*0160*/  LEA R0, R8, UR4, 0x7 ;  /* 0x0000000408007c11 */ /* 0x000fc8000f8e38ff */
[----:B------:R-:W-:-:S05]  /*0170*/  LEA R6, R9, R0, 0x2 ;  /* 0x0000000009067211 */ /* 0x000fca00078e10ff */
[----:B--2---:R0:W-:Y:S04]  /*0180*/  @P0 STS [R6], R3 ;  /* 0x0000000306000388 */ /* 0x0041e80000000800 */
[----:B------:R0:W-:Y:S01]  /*0190*/  @!P0 STS [R6], RZ ;  /* 0x000000ff06008388 */ /* 0x0001e20000000800 */
[----:B------:R-:W-:Y:S06]  /*01a0*/  BAR.SYNC.DEFER_BLOCKING 0x0 ;  /* 0x0000000000007b1d */ /* 0x000fec0000010000 */
[----:B------:R-:W-:Y:S05]  /*01b0*/  @!P0 EXIT ;  /* 0x000000000000894d */ /* 0x000fea0003800000 */
[----:B------:R-:W-:Y:S02]  /*01c0*/  IADD3 R0, PT, PT, R8, -0x1, RZ ;  /* 0xffffffff08007810 */ /* 0x000fe40007ffe0ff */
[----:B------:R-:W-:-:S04]  /*01d0*/  ISETP.GT.U32.AND P0, PT, R9, 0x1e, PT ;  /* 0x0000001e0900780c */ /* 0x000fc80003f04070 */
[----:B------:R-:W-:-:S04]  /*01e0*/  ISETP.GT.U32.OR P0, PT, R0, 0x1d, P0 ;  /* 0x0000001d0000780c */ /* 0x000fc80000704470 */
[----:B------:R-:W-:-:S13]  /*01f0*/  ISETP.EQ.OR P0, PT, R9, RZ, P0 ;  /* 0x000000ff0900720c */ /* 0x000fda0000702670 */
[----:B------:R-:W-:Y:S05]  /*0200*/  @P0 EXIT ;  /* 0x000000000000094d */ /* 0x000fea0003800000 */
[----:B------:R-:W1:Y:S01]  /*0210*/  LDS R0, [R6+-0x84] ;  /* 0xffff7c0006007984 */ /* 0x000e620000000800 */
[----:B------:R-:W1:Y:S01]  /*0220*/  LDCU.128 UR12, c[0x3][URZ] ;  /* 0x00c00000ff0c77ac */ /* 0x000e620008000c00 */
[----:B------:R-:W-:Y:S02]  /*0230*/  IMAD R5, R4, UR8, R5 ;  /* 0x0000000804057c24 */ /* 0x000fe4000f8e0205 */
[----:B0-----:R-:W0:Y:S01]  /*0240*/  LDS R3, [R6+-0x80] ;  /* 0xffff800006037984 */ /* 0x001e220000000800 */
[----:B------:R-:W2:Y:S03]  /*0250*/  LDCU.128 UR16, c[0x3][0x10] ;  /* 0x00c00200ff1077ac */ /* 0x000ea60008000c00 */
[----:B------:R-:W3:Y:S01]  /*0260*/  LDS R7, [R6+-0x7c] ;  /* 0xffff840006077984 */ /* 0x000ee20000000800 */
[----:B------:R-:W4:Y:S03]  /*0270*/  LDCU UR4, c[0x3][0x20] ;  /* 0x00c00400ff0477ac */ /* 0x000f260008000800 */
[----:B------:R-:W5:Y:S04]  /*0280*/  LDS R9, [R6+-0x4] ;  /* 0xfffffc0006097984 */ /* 0x000f680000000800 */
[----:B------:R-:W2:Y:S04]  /*0290*/  LDS R11, [R6] ;  /* 0x00000000060b7984 */ /* 0x000ea80000000800 */
[----:B------:R-:W4:Y:S04]  /*02a0*/  LDS R13, [R6+0x4] ;  /* 0x00000400060d7984 */ /* 0x000f280000000800 */
[----:B------:R-:W4:Y:S04]  /*02b0*/  LDS R15, [R6+0x7c] ;  /* 0x00007c00060f7984 */ /* 0x000f280000000800 */
[----:B------:R-:W4:Y:S04]  /*02c0*/  LDS R17, [R6+0x80] ;  /* 0x0000800006117984 */ /* 0x000f280000000800 */
[----:B------:R-:W4:Y:S01]  /*02d0*/  LDS R19, [R6+0x84] ;  /* 0x0000840006137984 */ /* 0x000f220000000800 */
[----:B-1----:R-:W-:-:S04]  /*02e0*/  FFMA R0, R0, UR12, RZ ;  /* 0x0000000c00007c23 */ /* 0x002fc800080000ff */
[----:B0-----:R-:W-:Y:S02]  /*02f0*/  FFMA R0, R3, UR13, R0 ;  /* 0x0000000d03007c23 */ /* 0x001fe40008000000 */
[----:B------:R-:W0:Y:S02]  /*0300*/  LDC.64 R2, c[0x0][0x388] ;  /* 0x0000e200ff027b82 */ /* 0x000e240000000a00 */
[----:B---3--:R-:W-:-:S04]  /*0310*/  FFMA R0, R7, UR14, R0 ;  /* 0x0000000e07007c23 */ /* 0x008fc80008000000 */
[----:B-----5:R-:W-:-:S04]  /*0320*/  FFMA R0, R9, UR15, R0 ;  /* 0x0000000f09007c23 */ /* 0x020fc80008000000 */
[----:B--2---:R-:W-:-:S04]  /*0330*/  FFMA R0, R11, UR16, R0 ;  /* 0x000000100b007c23 */ /* 0x004fc80008000000 */
[----:B----4-:R-:W-:-:S04]  /*0340*/  FFMA R0, R13, UR17, R0 ;  /* 0x000000110d007c23 */ /* 0x010fc80008000000 */
[----:B------:R-:W-:-:S04]  /*0350*/  FFMA R0, R15, UR18, R0 ;  /* 0x000000120f007c23 */ /* 0x000fc80008000000 */
[----:B------:R-:W-:Y:S01]  /*0360*/  FFMA R0, R17, UR19, R0 ;  /* 0x0000001311007c23 */ /* 0x000fe20008000000 */
[----:B0-----:R-:W-:-:S04]  /*0370*/  IMAD.WIDE.U32 R2, R5, 0x4, R2 ;  /* 0x0000000405027825 */ /* 0x001fc800078e0002 */
[----:B------:R-:W-:-:S05]  /*0380*/  FFMA R19, R19, UR4, R0 ;  /* 0x0000000413137c23 */ /* 0x000fca0008000000 */
[----:B------:R-:W-:Y:S01]  /*0390*/  STG.E desc[UR6][R2.64], R19 ;  /* 0x0000001302007986 */ /* 0x000fe2000c101906 */
[----:B------:R-:W-:Y:S05]  /*03a0*/  EXIT ;  /* 0x000000000000794d */ /* 0x000fea0003800000 */
.L_x_0:
[----:B------:R-:W-:-:S00]  /*03b0*/  BRA `(.L_x_0) ;  /* 0xfffffffc00fc7947 */ /* 0x000fc0000383ffff */
[----:B------:R-:W-:-:S00]  /*03c0*/  NOP ;  /* 0x0000000000007918 */ /* 0x000fc00000000000 */
        /* <DEDUP_REMOVED lines=11> */
.L_x_1:


//--------------------- .nv.shared._Z6conv2dPfS_ii --------------------------
	.section	.nv.shared._Z6conv2dPfS_ii,"aw",@nobits
	.sectionflags	@""
	.align	4
.nv.shared._Z6conv2dPfS_ii:
	.zero		5120


//--------------------- .nv.shared.reserved.0     --------------------------
	.section	.nv.shared.reserved.0,"aw",@nobits
	.weak		__nv_reservedSMEM_offset_0_alias
	.size		__nv_reservedSMEM_offset_0_alias, 0, 64
	.other		__nv_reservedSMEM_offset_0_alias,@"STO_CUDA_RESERVED_SHARED STV_DEFAULT"
__nv_reservedSMEM_offset_0_alias:
	.zero		0
	.zero		64


//--------------------- .nv.constant0._Z6conv2dPfS_ii --------------------------
	.section	.nv.constant0._Z6conv2dPfS_ii,"a",@progbits
	.sectionflags	@""
	.align	4
.nv.constant0._Z6conv2dPfS_ii:
	.zero		920


//--------------------- SYMBOLS --------------------------

	.type		.nv.reservedSmem.offset0,@object
	.size		.nv.reservedSmem.offset0,0x4
	.type		.nv.reservedSmem.cap,@object
	.size		.nv.reservedSmem.cap,0x4
